//
// Generated by NVIDIA NVVM Compiler
//
// Compiler Build ID: CL-36424714
// Cuda compilation tools, release 13.0, V13.0.88
// Based on NVVM 20.0.0
//

.version 9.0
.target sm_100
.address_size 64

	// .globl	_Z6vecAddPdS_S_m

.visible .entry _Z6vecAddPdS_S_m(
	.param .u64 .ptr .align 1 _Z6vecAddPdS_S_m_param_0,
	.param .u64 .ptr .align 1 _Z6vecAddPdS_S_m_param_1,
	.param .u64 .ptr .align 1 _Z6vecAddPdS_S_m_param_2,
	.param .u64 _Z6vecAddPdS_S_m_param_3
)
{
	.reg .pred 	%p<2>;
	.reg .b32 	%r<5>;
	.reg .b64 	%rd<13>;
	.reg .b64 	%fd<4>;

	ld.param.u64 	%rd2, [_Z6vecAddPdS_S_m_param_0];
	ld.param.u64 	%rd3, [_Z6vecAddPdS_S_m_param_1];
	ld.param.u64 	%rd4, [_Z6vecAddPdS_S_m_param_2];
	ld.param.u64 	%rd5, [_Z6vecAddPdS_S_m_param_3];
	mov.u32 	%r1, %ctaid.x;
	mov.u32 	%r2, %ntid.x;
	mov.u32 	%r3, %tid.x;
	mad.lo.s32 	%r4, %r1, %r2, %r3;
	cvt.s64.s32 	%rd1, %r4;
	setp.le.u64 	%p1, %rd5, %rd1;
	@%p1 bra 	$L__BB0_2;
	cvta.to.global.u64 	%rd6, %rd2;
	cvta.to.global.u64 	%rd7, %rd3;
	cvta.to.global.u64 	%rd8, %rd4;
	shl.b64 	%rd9, %rd1, 3;
	add.s64 	%rd10, %rd6, %rd9;
	ld.global.f64 	%fd1, [%rd10];
	add.s64 	%rd11, %rd7, %rd9;
	ld.global.f64 	%fd2, [%rd11];
	add.f64 	%fd3, %fd1, %fd2;
	add.s64 	%rd12, %rd8, %rd9;
	st.global.f64 	[%rd12], %fd3;
$L__BB0_2:
	ret;

}


// ===== COMPILED SASS (sm_100) =====

	.target	sm_100

	.elftype	@"ET_EXEC"


//--------------------- .note.nv.tkinfo           --------------------------
	.section	.note.nv.tkinfo,"",@"SHT_NOTE"
	.sectionflags	@"SHF_NOTE_NV_TKINFO"
	.tkinfo
        /*0018*/ 	.word	0x00000002
        /*0030*/ 	.string	""
        /*0030*/ 	.string	"ptxas"
        /*0030*/ 	.string	"Cuda compilation tools, release 13.0, V13.0.88"
        /*0030*/ 	.string	"Build cuda_13.0.r13.0/compiler.36424714_0"
        /*0030*/ 	.string	"-arch sm_100 -m 64 "



//--------------------- .note.nv.cuinfo           --------------------------
	.section	.note.nv.cuinfo,"",@"SHT_NOTE"
	.sectionflags	@"SHF_NOTE_NV_CUINFO"
        /*0018*/ 	.short	0x0002
        /*001a*/ 	.short	0x0064
        /*001c*/ 	.short	0x0082
	.zero		2


//--------------------- .nv.info                  --------------------------
	.section	.nv.info,"",@"SHT_CUDA_INFO"
	.align	4


	//----- nvinfo : EIATTR_REGCOUNT
	.align		4
        /*0000*/ 	.byte	0x04, 0x2f
        /*0002*/ 	.short	(.L_1 - .L_0)
	.align		4
.L_0:
        /*0004*/ 	.word	index@(_Z6vecAddPdS_S_m)
        /*0008*/ 	.word	0x0000000c


	//----- nvinfo : EIATTR_FRAME_SIZE
	.align		4
.L_1:
        /*000c*/ 	.byte	0x04, 0x11
        /*000e*/ 	.short	(.L_3 - .L_2)
	.align		4
.L_2:
        /*0010*/ 	.word	index@(_Z6vecAddPdS_S_m)
        /*0014*/ 	.word	0x00000000


	//----- nvinfo : EIATTR_MIN_STACK_SIZE
	.align		4
.L_3:
        /*0018*/ 	.byte	0x04, 0x12
        /*001a*/ 	.short	(.L_5 - .L_4)
	.align		4
.L_4:
        /*001c*/ 	.word	index@(_Z6vecAddPdS_S_m)
        /*0020*/ 	.word	0x00000000
.L_5:


//--------------------- .nv.compat                --------------------------
	.section	.nv.compat,"",@"SHT_CUDA_COMPAT_INFO"
	.align	4
        /*0000*/ 	.byte	0x02, 0x09, 0x00, 0x00, 0x02, 0x02, 0x01, 0x00, 0x02, 0x05, 0x05, 0x00, 0x03, 0x07, 0x01, 0x01
        /*0010*/ 	.byte	0x02, 0x03, 0x00, 0x00, 0x02, 0x06, 0x01, 0x00, 0x04, 0x0b, 0x08, 0x00, 0x01, 0x00, 0x00, 0x00
        /*0020*/ 	.byte	0x00, 0x00, 0x00, 0x00


//--------------------- .nv.info._Z6vecAddPdS_S_m --------------------------
	.section	.nv.info._Z6vecAddPdS_S_m,"",@"SHT_CUDA_INFO"
	.sectionflags	@""
	.align	4


	//----- nvinfo : EIATTR_CUDA_API_VERSION
	.align		4
        /*0000*/ 	.byte	0x04, 0x37
        /*0002*/ 	.short	(.L_7 - .L_6)
.L_6:
        /*0004*/ 	.word	0x00000082


	//----- nvinfo : EIATTR_KPARAM_INFO
	.align		4
.L_7:
        /*0008*/ 	.byte	0x04, 0x17
        /*000a*/ 	.short	(.L_9 - .L_8)
.L_8:
        /*000c*/ 	.word	0x00000000
        /*0010*/ 	.short	0x0003
        /*0012*/ 	.short	0x0018
        /*0014*/ 	.byte	0x00, 0xf0, 0x21, 0x00


	//----- nvinfo : EIATTR_KPARAM_INFO
	.align		4
.L_9:
        /*0018*/ 	.byte	0x04, 0x17
        /*001a*/ 	.short	(.L_11 - .L_10)
.L_10:
        /*001c*/ 	.word	0x00000000
        /*0020*/ 	.short	0x0002
        /*0022*/ 	.short	0x0010
        /*0024*/ 	.byte	0x00, 0xf5, 0x21, 0x00


	//----- nvinfo : EIATTR_KPARAM_INFO
	.align		4
.L_11:
        /*0028*/ 	.byte	0x04, 0x17
        /*002a*/ 	.short	(.L_13 - .L_12)
.L_12:
        /*002c*/ 	.word	0x00000000
        /*0030*/ 	.short	0x0001
        /*0032*/ 	.short	0x0008
        /*0034*/ 	.byte	0x00, 0xf5, 0x21, 0x00


	//----- nvinfo : EIATTR_KPARAM_INFO
	.align		4
.L_13:
        /*0038*/ 	.byte	0x04, 0x17
        /*003a*/ 	.short	(.L_15 - .L_14)
.L_14:
        /*003c*/ 	.word	0x00000000
        /*0040*/ 	.short	0x0000
        /*0042*/ 	.short	0x0000
        /*0044*/ 	.byte	0x00, 0xf5, 0x21, 0x00


	//----- nvinfo : EIATTR_SPARSE_MMA_MASK
	.align		4
.L_15:
        /*0048*/ 	.byte	0x03, 0x50
        /*004a*/ 	.short	0x0000


	//----- nvinfo : EIATTR_MAXREG_COUNT
	.align		4
        /*004c*/ 	.byte	0x03, 0x1b
        /*004e*/ 	.short	0x00ff


	//----- nvinfo : EIATTR_MERCURY_ISA_VERSION
	.align		4
        /*0050*/ 	.byte	0x03, 0x5f
        /*0052*/ 	.short	0x0101


	//----- nvinfo : EIATTR_VRC_CTA_INIT_COUNT
	.align		4
        /*0054*/ 	.byte	0x02, 0x4a
	.zero		1
	.zero		1


	//----- nvinfo : EIATTR_EXIT_INSTR_OFFSETS
	.align		4
        /*0058*/ 	.byte	0x04, 0x1c
        /*005a*/ 	.short	(.L_17 - .L_16)


	//   ....[0]....
.L_16:
        /*005c*/ 	.word	0x00000090


	//   ....[1]....
        /*0060*/ 	.word	0x00000190


	//----- nvinfo : EIATTR_CBANK_PARAM_SIZE
	.align		4
.L_17:
        /*0064*/ 	.byte	0x03, 0x19
        /*0066*/ 	.short	0x0020


	//----- nvinfo : EIATTR_PARAM_CBANK
	.align		4
        /*0068*/ 	.byte	0x04, 0x0a
        /*006a*/ 	.short	(.L_19 - .L_18)
	.align		4
.L_18:
        /*006c*/ 	.word	index@(.nv.constant0._Z6vecAddPdS_S_m)
        /*0070*/ 	.short	0x0380
        /*0072*/ 	.short	0x0020


	//----- nvinfo : EIATTR_SW_WAR
	.align		4
.L_19:
        /*0074*/ 	.byte	0x04, 0x36
        /*0076*/ 	.short	(.L_21 - .L_20)
.L_20:
        /*0078*/ 	.word	0x00000008
.L_21:


//--------------------- .nv.callgraph             --------------------------
	.section	.nv.callgraph,"",@"SHT_CUDA_CALLGRAPH"
	.align	4
	.sectionentsize	8
	.align		4
        /*0000*/ 	.word	0x00000000
	.align		4
        /*0004*/ 	.word	0xffffffff
	.align		4
        /*0008*/ 	.word	0x00000000
	.align		4
        /*000c*/ 	.word	0xfffffffe
	.align		4
        /*0010*/ 	.word	0x00000000
	.align		4
        /*0014*/ 	.word	0xfffffffd
	.align		4
        /*0018*/ 	.word	0x00000000
	.align		4
        /*001c*/ 	.word	0xfffffffc


//--------------------- .text._Z6vecAddPdS_S_m    --------------------------
	.section	.text._Z6vecAddPdS_S_m,"ax",@progbits
	.align	128
        .global         _Z6vecAddPdS_S_m
        .type           _Z6vecAddPdS_S_m,@function
        .size           _Z6vecAddPdS_S_m,(.L_x_1 - _Z6vecAddPdS_S_m)
        .other          _Z6vecAddPdS_S_m,@"STO_CUDA_ENTRY STV_DEFAULT"
_Z6vecAddPdS_S_m:
.text._Z6vecAddPdS_S_m:
[----:B------:R-:W-:Y:S01]  /*0000*/  LDC R1, c[0x0][0x37c] ;  /* 0x0000df00ff017b82 */ /* 0x000fe20000000800 */
[----:B------:R-:W0:Y:S07]  /*0010*/  S2R R3, SR_TID.X ;  /* 0x0000000000037919 */ /* 0x000e2e0000002100 */
[----:B------:R-:W0:Y:S01]  /*0020*/  S2UR UR4, SR_CTAID.X ;  /* 0x00000000000479c3 */ /* 0x000e220000002500 */
[----:B------:R-:W1:Y:S07]  /*0030*/  LDCU.64 UR6, c[0x0][0x398] ;  /* 0x00007300ff0677ac */ /* 0x000e6e0008000a00 */
[----:B------:R-:W0:Y:S02]  /*0040*/  LDC R0, c[0x0][0x360] ;  /* 0x0000d800ff007b82 */ /* 0x000e240000000800 */
[----:B0-----:R-:W-:-:S05]  /*0050*/  IMAD R0, R0, UR4, R3 ;  /* 0x0000000400007c24 */ /* 0x001fca000f8e0203 */
[----:B-1----:R-:W-:Y:S02]  /*0060*/  ISETP.GE.U32.AND P0, PT, R0, UR6, PT ;  /* 0x0000000600007c0c */ /* 0x002fe4000bf06070 */
[----:B------:R-:W-:-:S04]  /*0070*/  SHF.R.S32.HI R3, RZ, 0x1f, R0 ;  /* 0x0000001fff037819 */ /* 0x000fc80000011400 */
[----:B------:R-:W-:-:S13]  /*0080*/  ISETP.GE.U32.AND.EX P0, PT, R3, UR7, PT, P0 ;  /* 0x0000000703007c0c */ /* 0x000fda000bf06100 */
[----:B------:R-:W-:Y:S05]  /*0090*/  @P0 EXIT ;  /* 0x000000000000094d */ /* 0x000fea0003800000 */
[----:B------:R-:W0:Y:S01]  /*00a0*/  LDCU.128 UR8, c[0x0][0x380] ;  /* 0x00007000ff0877ac */ /* 0x000e220008000c00 */
[C---:B------:R-:W-:Y:S01]  /*00b0*/  IMAD.SHL.U32 R8, R0.reuse, 0x8, RZ ;  /* 0x0000000800087824 */ /* 0x040fe200078e00ff */
[----:B------:R-:W-:Y:S01]  /*00c0*/  SHF.L.U64.HI R0, R0, 0x3, R3 ;  /* 0x0000000300007819 */ /* 0x000fe20000010203 */
[----:B------:R-:W1:Y:S01]  /*00d0*/  LDCU.64 UR4, c[0x0][0x358] ;  /* 0x00006b00ff0477ac */ /* 0x000e620008000a00 */
[----:B------:R-:W2:Y:S02]  /*00e0*/  LDCU.64 UR6, c[0x0][0x390] ;  /* 0x00007200ff0677ac */ /* 0x000ea40008000a00 */
[C---:B0-----:R-:W-:Y:S02]  /*00f0*/  IADD3 R4, P1, PT, R8.reuse, UR10, RZ ;  /* 0x0000000a08047c10 */ /* 0x041fe4000ff3e0ff */
[----:B------:R-:W-:Y:S02]  /*0100*/  IADD3 R6, P0, PT, R8, UR8, RZ ;  /* 0x0000000808067c10 */ /* 0x000fe4000ff1e0ff */
[----:B------:R-:W-:-:S02]  /*0110*/  IADD3.X R5, PT, PT, R0, UR11, RZ, P1, !PT ;  /* 0x0000000b00057c10 */ /* 0x000fc40008ffe4ff */
[----:B------:R-:W-:-:S04]  /*0120*/  IADD3.X R7, PT, PT, R0, UR9, RZ, P0, !PT ;  /* 0x0000000900077c10 */ /* 0x000fc800087fe4ff */
[----:B-1----:R-:W3:Y:S04]  /*0130*/  LDG.E.64 R4, desc[UR4][R4.64] ;  /* 0x0000000404047981 */ /* 0x002ee8000c1e1b00 */
[----:B------:R-:W3:Y:S01]  /*0140*/  LDG.E.64 R2, desc[UR4][R6.64] ;  /* 0x0000000406027981 */ /* 0x000ee2000c1e1b00 */
[----:B--2---:R-:W-:-:S04]  /*0150*/  IADD3 R8, P0, PT, R8, UR6, RZ ;  /* 0x0000000608087c10 */ /* 0x004fc8000ff1e0ff */
[----:B------:R-:W-:Y:S01]  /*0160*/  IADD3.X R9, PT, PT, R0, UR7, RZ, P0, !PT ;  /* 0x0000000700097c10 */ /* 0x000fe200087fe4ff */
[----:B---3--:R-:W-:-:S07]  /*0170*/  DADD R2, R2, R4 ;  /* 0x0000000002027229 */ /* 0x008fce0000000004 */
[----:B------:R-:W-:Y:S01]  /*0180*/  STG.E.64 desc[UR4][R8.64], R2 ;  /* 0x0000000208007986 */ /* 0x000fe2000c101b04 */
[----:B------:R-:W-:Y:S05]  /*0190*/  EXIT ;  /* 0x000000000000794d */ /* 0x000fea0003800000 */
.L_x_0:
[----:B------:R-:W-:-:S00]  /*01a0*/  BRA `(.L_x_0) ;  /* 0xfffffffc00fc7947 */ /* 0x000fc0000383ffff */
[----:B------:R-:W-:-:S00]  /*01b0*/  NOP ;  /* 0x0000000000007918 */ /* 0x000fc00000000000 */
        /* <DEDUP_REMOVED lines=12> */
.L_x_1:


//--------------------- .nv.shared.reserved.0     --------------------------
	.section	.nv.shared.reserved.0,"aw",@nobits
	.weak		__nv_reservedSMEM_offset_0_alias
	.size		__nv_reservedSMEM_offset_0_alias, 0, 64
	.other		__nv_reservedSMEM_offset_0_alias,@"STO_CUDA_RESERVED_SHARED STV_DEFAULT"
__nv_reservedSMEM_offset_0_alias:
	.zero		0
	.zero		64


//--------------------- .nv.constant0._Z6vecAddPdS_S_m --------------------------
	.section	.nv.constant0._Z6vecAddPdS_S_m,"a",@progbits
	.sectionflags	@""
	.align	4
.nv.constant0._Z6vecAddPdS_S_m:
	.zero		928


//--------------------- SYMBOLS --------------------------

	.type		.nv.reservedSmem.offset0,@object
	.size		.nv.reservedSmem.offset0,0x4
